//
// Generated by NVIDIA NVVM Compiler
//
// Compiler Build ID: CL-36424714
// Cuda compilation tools, release 13.0, V13.0.88
// Based on NVVM 20.0.0
//

.version 9.0
.target sm_100
.address_size 64

	// .globl	_Z7fill_2dPiii

.visible .entry _Z7fill_2dPiii(
	.param .u64 .ptr .align 1 _Z7fill_2dPiii_param_0,
	.param .u32 _Z7fill_2dPiii_param_1,
	.param .u32 _Z7fill_2dPiii_param_2
)
{
	.reg .pred 	%p<4>;
	.reg .b32 	%r<15>;
	.reg .b64 	%rd<5>;

	ld.param.u64 	%rd1, [_Z7fill_2dPiii_param_0];
	ld.param.u32 	%r3, [_Z7fill_2dPiii_param_1];
	ld.param.u32 	%r4, [_Z7fill_2dPiii_param_2];
	mov.u32 	%r6, %ctaid.x;
	mov.u32 	%r7, %ntid.x;
	mov.u32 	%r8, %tid.x;
	mad.lo.s32 	%r1, %r6, %r7, %r8;
	mov.u32 	%r9, %ctaid.y;
	mov.u32 	%r10, %ntid.y;
	mov.u32 	%r11, %tid.y;
	mad.lo.s32 	%r12, %r9, %r10, %r11;
	setp.ge.s32 	%p1, %r1, %r3;
	setp.ge.s32 	%p2, %r12, %r4;
	or.pred  	%p3, %p1, %p2;
	@%p3 bra 	$L__BB0_2;
	cvta.to.global.u64 	%rd2, %rd1;
	mad.lo.s32 	%r13, %r12, 1000, %r1;
	mad.lo.s32 	%r14, %r3, %r12, %r1;
	mul.wide.s32 	%rd3, %r14, 4;
	add.s64 	%rd4, %rd2, %rd3;
	st.global.u32 	[%rd4], %r13;
$L__BB0_2:
	ret;

}


// ===== COMPILED SASS (sm_100) =====

	.target	sm_100

	.elftype	@"ET_EXEC"


//--------------------- .note.nv.tkinfo           --------------------------
	.section	.note.nv.tkinfo,"",@"SHT_NOTE"
	.sectionflags	@"SHF_NOTE_NV_TKINFO"
	.tkinfo
        /*0018*/ 	.word	0x00000002
        /*0030*/ 	.string	""
        /*0030*/ 	.string	"ptxas"
        /*0030*/ 	.string	"Cuda compilation tools, release 13.0, V13.0.88"
        /*0030*/ 	.string	"Build cuda_13.0.r13.0/compiler.36424714_0"
        /*0030*/ 	.string	"-arch sm_100 -m 64 "



//--------------------- .note.nv.cuinfo           --------------------------
	.section	.note.nv.cuinfo,"",@"SHT_NOTE"
	.sectionflags	@"SHF_NOTE_NV_CUINFO"
        /*0018*/ 	.short	0x0002
        /*001a*/ 	.short	0x0064
        /*001c*/ 	.short	0x0082
	.zero		2


//--------------------- .nv.info                  --------------------------
	.section	.nv.info,"",@"SHT_CUDA_INFO"
	.align	4


	//----- nvinfo : EIATTR_REGCOUNT
	.align		4
        /*0000*/ 	.byte	0x04, 0x2f
        /*0002*/ 	.short	(.L_1 - .L_0)
	.align		4
.L_0:
        /*0004*/ 	.word	index@(_Z7fill_2dPiii)
        /*0008*/ 	.word	0x0000000a


	//----- nvinfo : EIATTR_FRAME_SIZE
	.align		4
.L_1:
        /*000c*/ 	.byte	0x04, 0x11
        /*000e*/ 	.short	(.L_3 - .L_2)
	.align		4
.L_2:
        /*0010*/ 	.word	index@(_Z7fill_2dPiii)
        /*0014*/ 	.word	0x00000000


	//----- nvinfo : EIATTR_MIN_STACK_SIZE
	.align		4
.L_3:
        /*0018*/ 	.byte	0x04, 0x12
        /*001a*/ 	.short	(.L_5 - .L_4)
	.align		4
.L_4:
        /*001c*/ 	.word	index@(_Z7fill_2dPiii)
        /*0020*/ 	.word	0x00000000
.L_5:


//--------------------- .nv.compat                --------------------------
	.section	.nv.compat,"",@"SHT_CUDA_COMPAT_INFO"
	.align	4
        /*0000*/ 	.byte	0x02, 0x09, 0x00, 0x00, 0x02, 0x02, 0x01, 0x00, 0x02, 0x05, 0x05, 0x00, 0x03, 0x07, 0x01, 0x01
        /*0010*/ 	.byte	0x02, 0x03, 0x00, 0x00, 0x02, 0x06, 0x01, 0x00, 0x04, 0x0b, 0x08, 0x00, 0x09, 0x00, 0x00, 0x00
        /*0020*/ 	.byte	0x00, 0x00, 0x00, 0x00


//--------------------- .nv.info._Z7fill_2dPiii   --------------------------
	.section	.nv.info._Z7fill_2dPiii,"",@"SHT_CUDA_INFO"
	.sectionflags	@""
	.align	4


	//----- nvinfo : EIATTR_CUDA_API_VERSION
	.align		4
        /*0000*/ 	.byte	0x04, 0x37
        /*0002*/ 	.short	(.L_7 - .L_6)
.L_6:
        /*0004*/ 	.word	0x00000082


	//----- nvinfo : EIATTR_KPARAM_INFO
	.align		4
.L_7:
        /*0008*/ 	.byte	0x04, 0x17
        /*000a*/ 	.short	(.L_9 - .L_8)
.L_8:
        /*000c*/ 	.word	0x00000000
        /*0010*/ 	.short	0x0002
        /*0012*/ 	.short	0x000c
        /*0014*/ 	.byte	0x00, 0xf0, 0x11, 0x00


	//----- nvinfo : EIATTR_KPARAM_INFO
	.align		4
.L_9:
        /*0018*/ 	.byte	0x04, 0x17
        /*001a*/ 	.short	(.L_11 - .L_10)
.L_10:
        /*001c*/ 	.word	0x00000000
        /*0020*/ 	.short	0x0001
        /*0022*/ 	.short	0x0008
        /*0024*/ 	.byte	0x00, 0xf0, 0x11, 0x00


	//----- nvinfo : EIATTR_KPARAM_INFO
	.align		4
.L_11:
        /*0028*/ 	.byte	0x04, 0x17
        /*002a*/ 	.short	(.L_13 - .L_12)
.L_12:
        /*002c*/ 	.word	0x00000000
        /*0030*/ 	.short	0x0000
        /*0032*/ 	.short	0x0000
        /*0034*/ 	.byte	0x00, 0xf5, 0x21, 0x00


	//----- nvinfo : EIATTR_SPARSE_MMA_MASK
	.align		4
.L_13:
        /*0038*/ 	.byte	0x03, 0x50
        /*003a*/ 	.short	0x0000


	//----- nvinfo : EIATTR_MAXREG_COUNT
	.align		4
        /*003c*/ 	.byte	0x03, 0x1b
        /*003e*/ 	.short	0x00ff


	//----- nvinfo : EIATTR_MERCURY_ISA_VERSION
	.align		4
        /*0040*/ 	.byte	0x03, 0x5f
        /*0042*/ 	.short	0x0101


	//----- nvinfo : EIATTR_VRC_CTA_INIT_COUNT
	.align		4
        /*0044*/ 	.byte	0x02, 0x4a
	.zero		1
	.zero		1


	//----- nvinfo : EIATTR_EXIT_INSTR_OFFSETS
	.align		4
        /*0048*/ 	.byte	0x04, 0x1c
        /*004a*/ 	.short	(.L_15 - .L_14)


	//   ....[0]....
.L_14:
        /*004c*/ 	.word	0x000000c0


	//   ....[1]....
        /*0050*/ 	.word	0x00000130


	//----- nvinfo : EIATTR_CBANK_PARAM_SIZE
	.align		4
.L_15:
        /*0054*/ 	.byte	0x03, 0x19
        /*0056*/ 	.short	0x0010


	//----- nvinfo : EIATTR_PARAM_CBANK
	.align		4
        /*0058*/ 	.byte	0x04, 0x0a
        /*005a*/ 	.short	(.L_17 - .L_16)
	.align		4
.L_16:
        /*005c*/ 	.word	index@(.nv.constant0._Z7fill_2dPiii)
        /*0060*/ 	.short	0x0380
        /*0062*/ 	.short	0x0010


	//----- nvinfo : EIATTR_SW_WAR
	.align		4
.L_17:
        /*0064*/ 	.byte	0x04, 0x36
        /*0066*/ 	.short	(.L_19 - .L_18)
.L_18:
        /*0068*/ 	.word	0x00000008
.L_19:


//--------------------- .nv.callgraph             --------------------------
	.section	.nv.callgraph,"",@"SHT_CUDA_CALLGRAPH"
	.align	4
	.sectionentsize	8
	.align		4
        /*0000*/ 	.word	0x00000000
	.align		4
        /*0004*/ 	.word	0xffffffff
	.align		4
        /*0008*/ 	.word	0x00000000
	.align		4
        /*000c*/ 	.word	0xfffffffe
	.align		4
        /*0010*/ 	.word	0x00000000
	.align		4
        /*0014*/ 	.word	0xfffffffd
	.align		4
        /*0018*/ 	.word	0x00000000
	.align		4
        /*001c*/ 	.word	0xfffffffc


//--------------------- .text._Z7fill_2dPiii      --------------------------
	.section	.text._Z7fill_2dPiii,"ax",@progbits
	.align	128
        .global         _Z7fill_2dPiii
        .type           _Z7fill_2dPiii,@function
        .size           _Z7fill_2dPiii,(.L_x_1 - _Z7fill_2dPiii)
        .other          _Z7fill_2dPiii,@"STO_CUDA_ENTRY STV_DEFAULT"
_Z7fill_2dPiii:
.text._Z7fill_2dPiii:
[----:B------:R-:W-:Y:S01]  /*0000*/  LDC R1, c[0x0][0x37c] ;  /* 0x0000df00ff017b82 */ /* 0x000fe20000000800 */
[----:B------:R-:W0:Y:S07]  /*0010*/  S2R R2, SR_TID.Y ;  /* 0x0000000000027919 */ /* 0x000e2e0000002200 */
[----:B------:R-:W1:Y:S01]  /*0020*/  LDC R0, c[0x0][0x360] ;  /* 0x0000d800ff007b82 */ /* 0x000e620000000800 */
[----:B------:R-:W2:Y:S01]  /*0030*/  LDCU.64 UR6, c[0x0][0x388] ;  /* 0x00007100ff0677ac */ /* 0x000ea20008000a00 */
[----:B------:R-:W1:Y:S06]  /*0040*/  S2R R3, SR_TID.X ;  /* 0x0000000000037919 */ /* 0x000e6c0000002100 */
[----:B------:R-:W0:Y:S08]  /*0050*/  S2UR UR5, SR_CTAID.Y ;  /* 0x00000000000579c3 */ /* 0x000e300000002600 */
[----:B------:R-:W0:Y:S08]  /*0060*/  LDC R5, c[0x0][0x364] ;  /* 0x0000d900ff057b82 */ /* 0x000e300000000800 */
[----:B------:R-:W1:Y:S01]  /*0070*/  S2UR UR4, SR_CTAID.X ;  /* 0x00000000000479c3 */ /* 0x000e620000002500 */
[----:B0-----:R-:W-:-:S05]  /*0080*/  IMAD R5, R5, UR5, R2 ;  /* 0x0000000505057c24 */ /* 0x001fca000f8e0202 */
[----:B--2---:R-:W-:Y:S01]  /*0090*/  ISETP.GE.AND P0, PT, R5, UR7, PT ;  /* 0x0000000705007c0c */ /* 0x004fe2000bf06270 */
[----:B-1----:R-:W-:-:S05]  /*00a0*/  IMAD R0, R0, UR4, R3 ;  /* 0x0000000400007c24 */ /* 0x002fca000f8e0203 */
[----:B------:R-:W-:-:S13]  /*00b0*/  ISETP.GE.OR P0, PT, R0, UR6, P0 ;  /* 0x0000000600007c0c */ /* 0x000fda0008706670 */
[----:B------:R-:W-:Y:S05]  /*00c0*/  @P0 EXIT ;  /* 0x000000000000094d */ /* 0x000fea0003800000 */
[----:B------:R-:W0:Y:S01]  /*00d0*/  LDC.64 R2, c[0x0][0x380] ;  /* 0x0000e000ff027b82 */ /* 0x000e220000000a00 */
[----:B------:R-:W1:Y:S01]  /*00e0*/  LDCU.64 UR4, c[0x0][0x358] ;  /* 0x00006b00ff0477ac */ /* 0x000e620008000a00 */
[C-C-:B------:R-:W-:Y:S02]  /*00f0*/  IMAD R7, R5.reuse, UR6, R0.reuse ;  /* 0x0000000605077c24 */ /* 0x140fe4000f8e0200 */
[----:B------:R-:W-:Y:S02]  /*0100*/  IMAD R5, R5, 0x3e8, R0 ;  /* 0x000003e805057824 */ /* 0x000fe400078e0200 */
[----:B0-----:R-:W-:-:S05]  /*0110*/  IMAD.WIDE R2, R7, 0x4, R2 ;  /* 0x0000000407027825 */ /* 0x001fca00078e0202 */
[----:B-1----:R-:W-:Y:S01]  /*0120*/  STG.E desc[UR4][R2.64], R5 ;  /* 0x0000000502007986 */ /* 0x002fe2000c101904 */
[----:B------:R-:W-:Y:S05]  /*0130*/  EXIT ;  /* 0x000000000000794d */ /* 0x000fea0003800000 */
.L_x_0:
[----:B------:R-:W-:-:S00]  /*0140*/  BRA `(.L_x_0) ;  /* 0xfffffffc00fc7947 */ /* 0x000fc0000383ffff */
[----:B------:R-:W-:-:S00]  /*0150*/  NOP ;  /* 0x0000000000007918 */ /* 0x000fc00000000000 */
        /* <DEDUP_REMOVED lines=10> */
.L_x_1:


//--------------------- .nv.shared.reserved.0     --------------------------
	.section	.nv.shared.reserved.0,"aw",@nobits
	.weak		__nv_reservedSMEM_offset_0_alias
	.size		__nv_reservedSMEM_offset_0_alias, 0, 64
	.other		__nv_reservedSMEM_offset_0_alias,@"STO_CUDA_RESERVED_SHARED STV_DEFAULT"
__nv_reservedSMEM_offset_0_alias:
	.zero		0
	.zero		64


//--------------------- .nv.constant0._Z7fill_2dPiii --------------------------
	.section	.nv.constant0._Z7fill_2dPiii,"a",@progbits
	.sectionflags	@""
	.align	4
.nv.constant0._Z7fill_2dPiii:
	.zero		912


//--------------------- SYMBOLS --------------------------

	.type		.nv.reservedSmem.offset0,@object
	.size		.nv.reservedSmem.offset0,0x4
